//
// Generated by NVIDIA NVVM Compiler
//
// Compiler Build ID: CL-36424714
// Cuda compilation tools, release 13.0, V13.0.88
// Based on NVVM 20.0.0
//

.version 9.0
.target sm_100
.address_size 64

	// .globl	_Z3addPiS_S_
.extern .func  (.param .b32 func_retval0) vprintf
(
	.param .b64 vprintf_param_0,
	.param .b64 vprintf_param_1
)
;
.global .align 1 .b8 $str[62] = {114, 117, 110, 110, 105, 110, 103, 32, 111, 110, 32, 98, 108, 111, 99, 107, 73, 100, 120, 61, 40, 37, 100, 44, 37, 100, 44, 37, 100, 41, 44, 32, 97, 32, 108, 111, 99, 61, 37, 112, 44, 32, 98, 32, 108, 111, 99, 61, 37, 112, 44, 32, 99, 32, 108, 111, 99, 61, 37, 112, 10};

.visible .entry _Z3addPiS_S_(
	.param .u64 .ptr .align 1 _Z3addPiS_S__param_0,
	.param .u64 .ptr .align 1 _Z3addPiS_S__param_1,
	.param .u64 .ptr .align 1 _Z3addPiS_S__param_2
)
{
	.local .align 8 .b8 	__local_depot0[40];
	.reg .b64 	%SP;
	.reg .b64 	%SPL;
	.reg .b32 	%r<9>;
	.reg .b64 	%rd<15>;

	mov.u64 	%SPL, __local_depot0;
	cvta.local.u64 	%SP, %SPL;
	ld.param.u64 	%rd1, [_Z3addPiS_S__param_0];
	ld.param.u64 	%rd2, [_Z3addPiS_S__param_1];
	ld.param.u64 	%rd3, [_Z3addPiS_S__param_2];
	cvta.to.global.u64 	%rd4, %rd3;
	cvta.to.global.u64 	%rd5, %rd2;
	cvta.to.global.u64 	%rd6, %rd1;
	add.u64 	%rd7, %SP, 0;
	add.u64 	%rd8, %SPL, 0;
	mov.u32 	%r1, %ctaid.x;
	mov.u32 	%r2, %ctaid.y;
	mov.u32 	%r3, %ctaid.z;
	st.local.v2.u32 	[%rd8], {%r1, %r2};
	st.local.u32 	[%rd8+8], %r3;
	st.local.u64 	[%rd8+16], %rd1;
	st.local.u64 	[%rd8+24], %rd2;
	st.local.u64 	[%rd8+32], %rd3;
	mov.u64 	%rd9, $str;
	cvta.global.u64 	%rd10, %rd9;
	{ // callseq 0, 0
	.param .b64 param0;
	st.param.b64 	[param0], %rd10;
	.param .b64 param1;
	st.param.b64 	[param1], %rd7;
	.param .b32 retval0;
	call.uni (retval0), 
	vprintf, 
	(
	param0, 
	param1
	);
	ld.param.b32 	%r4, [retval0];
	} // callseq 0
	mul.wide.u32 	%rd11, %r1, 4;
	add.s64 	%rd12, %rd6, %rd11;
	ld.global.u32 	%r6, [%rd12];
	add.s64 	%rd13, %rd5, %rd11;
	ld.global.u32 	%r7, [%rd13];
	add.s32 	%r8, %r7, %r6;
	add.s64 	%rd14, %rd4, %rd11;
	st.global.u32 	[%rd14], %r8;
	ret;

}


// ===== COMPILED SASS (sm_100) =====

	.target	sm_100

	.elftype	@"ET_EXEC"


//--------------------- .note.nv.tkinfo           --------------------------
	.section	.note.nv.tkinfo,"",@"SHT_NOTE"
	.sectionflags	@"SHF_NOTE_NV_TKINFO"
	.tkinfo
        /*0018*/ 	.word	0x00000002
        /*0030*/ 	.string	""
        /*0030*/ 	.string	"ptxas"
        /*0030*/ 	.string	"Cuda compilation tools, release 13.0, V13.0.88"
        /*0030*/ 	.string	"Build cuda_13.0.r13.0/compiler.36424714_0"
        /*0030*/ 	.string	"-arch sm_100 -m 64 "



//--------------------- .note.nv.cuinfo           --------------------------
	.section	.note.nv.cuinfo,"",@"SHT_NOTE"
	.sectionflags	@"SHF_NOTE_NV_CUINFO"
        /*0018*/ 	.short	0x0002
        /*001a*/ 	.short	0x0064
        /*001c*/ 	.short	0x0082
	.zero		2


//--------------------- .nv.info                  --------------------------
	.section	.nv.info,"",@"SHT_CUDA_INFO"
	.align	4


	//----- nvinfo : EIATTR_REGCOUNT
	.align		4
        /*0000*/ 	.byte	0x04, 0x2f
        /*0002*/ 	.short	(.L_2 - .L_1)
	.align		4
.L_1:
        /*0004*/ 	.word	index@(_Z3addPiS_S_)
        /*0008*/ 	.word	0x00000018


	//----- nvinfo : EIATTR_FRAME_SIZE
	.align		4
.L_2:
        /*000c*/ 	.byte	0x04, 0x11
        /*000e*/ 	.short	(.L_4 - .L_3)
	.align		4
.L_3:
        /*0010*/ 	.word	index@(_Z3addPiS_S_)
        /*0014*/ 	.word	0x00000028


	//----- nvinfo : EIATTR_MIN_STACK_SIZE
	.align		4
.L_4:
        /*0018*/ 	.byte	0x04, 0x12
        /*001a*/ 	.short	(.L_6 - .L_5)
	.align		4
.L_5:
        /*001c*/ 	.word	index@(_Z3addPiS_S_)
        /*0020*/ 	.word	0x00000028
.L_6:


//--------------------- .nv.compat                --------------------------
	.section	.nv.compat,"",@"SHT_CUDA_COMPAT_INFO"
	.align	4
        /*0000*/ 	.byte	0x02, 0x09, 0x00, 0x00, 0x02, 0x02, 0x01, 0x00, 0x02, 0x05, 0x05, 0x00, 0x03, 0x07, 0x01, 0x01
        /*0010*/ 	.byte	0x02, 0x03, 0x00, 0x00, 0x02, 0x06, 0x01, 0x00, 0x04, 0x0b, 0x08, 0x00, 0x09, 0x00, 0x00, 0x00
        /*0020*/ 	.byte	0x00, 0x00, 0x00, 0x00


//--------------------- .nv.info._Z3addPiS_S_     --------------------------
	.section	.nv.info._Z3addPiS_S_,"",@"SHT_CUDA_INFO"
	.sectionflags	@""
	.align	4


	//----- nvinfo : EIATTR_CUDA_API_VERSION
	.align		4
        /*0000*/ 	.byte	0x04, 0x37
        /*0002*/ 	.short	(.L_8 - .L_7)
.L_7:
        /*0004*/ 	.word	0x00000082


	//----- nvinfo : EIATTR_KPARAM_INFO
	.align		4
.L_8:
        /*0008*/ 	.byte	0x04, 0x17
        /*000a*/ 	.short	(.L_10 - .L_9)
.L_9:
        /*000c*/ 	.word	0x00000000
        /*0010*/ 	.short	0x0002
        /*0012*/ 	.short	0x0010
        /*0014*/ 	.byte	0x00, 0xf5, 0x21, 0x00


	//----- nvinfo : EIATTR_KPARAM_INFO
	.align		4
.L_10:
        /*0018*/ 	.byte	0x04, 0x17
        /*001a*/ 	.short	(.L_12 - .L_11)
.L_11:
        /*001c*/ 	.word	0x00000000
        /*0020*/ 	.short	0x0001
        /*0022*/ 	.short	0x0008
        /*0024*/ 	.byte	0x00, 0xf5, 0x21, 0x00


	//----- nvinfo : EIATTR_KPARAM_INFO
	.align		4
.L_12:
        /*0028*/ 	.byte	0x04, 0x17
        /*002a*/ 	.short	(.L_14 - .L_13)
.L_13:
        /*002c*/ 	.word	0x00000000
        /*0030*/ 	.short	0x0000
        /*0032*/ 	.short	0x0000
        /*0034*/ 	.byte	0x00, 0xf5, 0x21, 0x00


	//----- nvinfo : EIATTR_SPARSE_MMA_MASK
	.align		4
.L_14:
        /*0038*/ 	.byte	0x03, 0x50
        /*003a*/ 	.short	0x0000


	//----- nvinfo : EIATTR_MAXREG_COUNT
	.align		4
        /*003c*/ 	.byte	0x03, 0x1b
        /*003e*/ 	.short	0x00ff


	//----- nvinfo : EIATTR_EXTERNS
	.align		4
        /*0040*/ 	.byte	0x04, 0x0f
        /*0042*/ 	.short	(.L_16 - .L_15)


	//   ....[0]....
	.align		4
.L_15:
        /*0044*/ 	.word	index@(vprintf)


	//----- nvinfo : EIATTR_MERCURY_ISA_VERSION
	.align		4
.L_16:
        /*0048*/ 	.byte	0x03, 0x5f
        /*004a*/ 	.short	0x0101


	//----- nvinfo : EIATTR_VRC_CTA_INIT_COUNT
	.align		4
        /*004c*/ 	.byte	0x02, 0x4a
	.zero		1
	.zero		1


	//----- nvinfo : EIATTR_SYSCALL_OFFSETS
	.align		4
        /*0050*/ 	.byte	0x04, 0x46
        /*0052*/ 	.short	(.L_18 - .L_17)


	//   ....[0]....
.L_17:
        /*0054*/ 	.word	0x00000180


	//----- nvinfo : EIATTR_EXIT_INSTR_OFFSETS
	.align		4
.L_18:
        /*0058*/ 	.byte	0x04, 0x1c
        /*005a*/ 	.short	(.L_20 - .L_19)


	//   ....[0]....
.L_19:
        /*005c*/ 	.word	0x00000230


	//----- nvinfo : EIATTR_CBANK_PARAM_SIZE
	.align		4
.L_20:
        /*0060*/ 	.byte	0x03, 0x19
        /*0062*/ 	.short	0x0018


	//----- nvinfo : EIATTR_PARAM_CBANK
	.align		4
        /*0064*/ 	.byte	0x04, 0x0a
        /*0066*/ 	.short	(.L_22 - .L_21)
	.align		4
.L_21:
        /*0068*/ 	.word	index@(.nv.constant0._Z3addPiS_S_)
        /*006c*/ 	.short	0x0380
        /*006e*/ 	.short	0x0018


	//----- nvinfo : EIATTR_SW_WAR
	.align		4
.L_22:
        /*0070*/ 	.byte	0x04, 0x36
        /*0072*/ 	.short	(.L_24 - .L_23)
.L_23:
        /*0074*/ 	.word	0x00000008
.L_24:


//--------------------- .nv.callgraph             --------------------------
	.section	.nv.callgraph,"",@"SHT_CUDA_CALLGRAPH"
	.align	4
	.sectionentsize	8
	.align		4
        /*0000*/ 	.word	0x00000000
	.align		4
        /*0004*/ 	.word	0xffffffff
	.align		4
        /*0008*/ 	.word	index@(_Z3addPiS_S_)
	.align		4
        /*000c*/ 	.word	index@(vprintf)
	.align		4
        /*0010*/ 	.word	0x00000000
	.align		4
        /*0014*/ 	.word	0xfffffffe
	.align		4
        /*0018*/ 	.word	0x00000000
	.align		4
        /*001c*/ 	.word	0xfffffffd
	.align		4
        /*0020*/ 	.word	0x00000000
	.align		4
        /*0024*/ 	.word	0xfffffffc


//--------------------- .nv.constant4             --------------------------
	.section	.nv.constant4,"a",@progbits
	.align	8
	.align		8
.nv.constant4:
        /*0000*/ 	.dword	vprintf
	.align		8
        /*0008*/ 	.dword	$str


//--------------------- .text._Z3addPiS_S_        --------------------------
	.section	.text._Z3addPiS_S_,"ax",@progbits
	.align	128
        .global         _Z3addPiS_S_
        .type           _Z3addPiS_S_,@function
        .size           _Z3addPiS_S_,(.L_x_2 - _Z3addPiS_S_)
        .other          _Z3addPiS_S_,@"STO_CUDA_ENTRY STV_DEFAULT"
_Z3addPiS_S_:
.text._Z3addPiS_S_:
[----:B------:R-:W0:Y:S01]  /*0000*/  LDC R1, c[0x0][0x37c] ;  /* 0x0000df00ff017b82 */ /* 0x000e220000000800 */
[----:B------:R-:W1:Y:S07]  /*0010*/  S2R R2, SR_CTAID.X ;  /* 0x0000000000027919 */ /* 0x000e6e0000002500 */
[----:B------:R-:W2:Y:S01]  /*0020*/  LDC.64 R10, c[0x0][0x380] ;  /* 0x0000e000ff0a7b82 */ /* 0x000ea20000000a00 */
[----:B0-----:R-:W-:Y:S01]  /*0030*/  IADD3 R1, PT, PT, R1, -0x28, RZ ;  /* 0xffffffd801017810 */ /* 0x001fe20007ffe0ff */
[----:B------:R-:W0:Y:S01]  /*0040*/  LDCU UR4, c[0x0][0x2f8] ;  /* 0x00005f00ff0477ac */ /* 0x000e220008000800 */
[----:B------:R-:W1:Y:S01]  /*0050*/  S2R R3, SR_CTAID.Y ;  /* 0x0000000000037919 */ /* 0x000e620000002600 */
[----:B------:R-:W-:Y:S01]  /*0060*/  MOV R0, 0x0 ;  /* 0x0000000000007802 */ /* 0x000fe20000000f00 */
[----:B------:R-:W3:Y:S01]  /*0070*/  LDCU.64 UR6, c[0x4][0x8] ;  /* 0x01000100ff0677ac */ /* 0x000ee20008000a00 */
[----:B------:R-:W4:Y:S02]  /*0080*/  S2R R4, SR_CTAID.Z ;  /* 0x0000000000047919 */ /* 0x000f240000002700 */
[----:B------:R-:W5:Y:S01]  /*0090*/  LDC.64 R12, c[0x0][0x388] ;  /* 0x0000e200ff0c7b82 */ /* 0x000f620000000a00 */
[----:B------:R-:W3:Y:S01]  /*00a0*/  LDCU UR5, c[0x0][0x2fc] ;  /* 0x00005f80ff0577ac */ /* 0x000ee20008000800 */
[----:B------:R-:W1:Y:S06]  /*00b0*/  LDCU.64 UR36, c[0x0][0x358] ;  /* 0x00006b00ff2477ac */ /* 0x000e6c0008000a00 */
[----:B------:R-:W4:Y:S01]  /*00c0*/  LDC.64 R14, c[0x0][0x390] ;  /* 0x0000e400ff0e7b82 */ /* 0x000f220000000a00 */
[----:B0-----:R-:W-:Y:S01]  /*00d0*/  IADD3 R6, P0, PT, R1, UR4, RZ ;  /* 0x0000000401067c10 */ /* 0x001fe2000ff1e0ff */
[----:B--2---:R-:W-:Y:S06]  /*00e0*/  STL.64 [R1+0x10], R10 ;  /* 0x0000100a01007387 */ /* 0x004fec0000100a00 */
[----:B------:R0:W2:Y:S01]  /*00f0*/  LDC.64 R8, c[0x4][R0] ;  /* 0x0100000000087b82 */ /* 0x0000a20000000a00 */
[----:B---3--:R-:W-:Y:S01]  /*0100*/  IMAD.U32 R5, RZ, RZ, UR7 ;  /* 0x00000007ff057e24 */ /* 0x008fe2000f8e00ff */
[----:B------:R-:W-:Y:S01]  /*0110*/  IADD3.X R7, PT, PT, RZ, UR5, RZ, P0, !PT ;  /* 0x00000005ff077c10 */ /* 0x000fe200087fe4ff */
[----:B-----5:R-:W-:Y:S04]  /*0120*/  STL.64 [R1+0x18], R12 ;  /* 0x0000180c01007387 */ /* 0x020fe80000100a00 */
[----:B-1----:R-:W-:Y:S04]  /*0130*/  STL.64 [R1], R2 ;  /* 0x0000000201007387 */ /* 0x002fe80000100a00 */
[----:B----4-:R-:W-:Y:S04]  /*0140*/  STL.64 [R1+0x20], R14 ;  /* 0x0000200e01007387 */ /* 0x010fe80000100a00 */
[----:B------:R1:W-:Y:S02]  /*0150*/  STL [R1+0x8], R4 ;  /* 0x0000080401007387 */ /* 0x0003e40000100800 */
[----:B012---:R-:W-:-:S07]  /*0160*/  MOV R4, UR6 ;  /* 0x0000000600047c02 */ /* 0x007fce0008000f00 */
[----:B------:R-:W-:-:S07]  /*0170*/  LEPC R20, `(.L_x_0) ;  /* 0x000000001014794e */ /* 0x000fce0000000000 */
[----:B------:R-:W-:Y:S05]  /*0180*/  CALL.ABS.NOINC R8 ;  /* 0x0000000008007343 */ /* 0x000fea0003c00000 */
.L_x_0:
[----:B------:R-:W0:Y:S08]  /*0190*/  LDC.64 R4, c[0x0][0x380] ;  /* 0x0000e000ff047b82 */ /* 0x000e300000000a00 */
[----:B------:R-:W1:Y:S08]  /*01a0*/  LDC.64 R6, c[0x0][0x388] ;  /* 0x0000e200ff067b82 */ /* 0x000e700000000a00 */
[----:B------:R-:W2:Y:S01]  /*01b0*/  LDC.64 R8, c[0x0][0x390] ;  /* 0x0000e400ff087b82 */ /* 0x000ea20000000a00 */
[----:B0-----:R-:W-:-:S06]  /*01c0*/  IMAD.WIDE.U32 R4, R2, 0x4, R4 ;  /* 0x0000000402047825 */ /* 0x001fcc00078e0004 */
[----:B------:R-:W3:Y:S01]  /*01d0*/  LDG.E R4, desc[UR36][R4.64] ;  /* 0x0000002404047981 */ /* 0x000ee2000c1e1900 */
[----:B-1----:R-:W-:-:S06]  /*01e0*/  IMAD.WIDE.U32 R6, R2, 0x4, R6 ;  /* 0x0000000402067825 */ /* 0x002fcc00078e0006 */
[----:B------:R-:W3:Y:S01]  /*01f0*/  LDG.E R7, desc[UR36][R6.64] ;  /* 0x0000002406077981 */ /* 0x000ee2000c1e1900 */
[----:B--2---:R-:W-:-:S04]  /*0200*/  IMAD.WIDE.U32 R2, R2, 0x4, R8 ;  /* 0x0000000402027825 */ /* 0x004fc800078e0008 */
[----:B---3--:R-:W-:-:S05]  /*0210*/  IMAD.IADD R9, R4, 0x1, R7 ;  /* 0x0000000104097824 */ /* 0x008fca00078e0207 */
[----:B------:R-:W-:Y:S01]  /*0220*/  STG.E desc[UR36][R2.64], R9 ;  /* 0x0000000902007986 */ /* 0x000fe2000c101924 */
[----:B------:R-:W-:Y:S05]  /*0230*/  EXIT ;  /* 0x000000000000794d */ /* 0x000fea0003800000 */
.L_x_1:
[----:B------:R-:W-:-:S00]  /*0240*/  BRA `(.L_x_1) ;  /* 0xfffffffc00fc7947 */ /* 0x000fc0000383ffff */
[----:B------:R-:W-:-:S00]  /*0250*/  NOP ;  /* 0x0000000000007918 */ /* 0x000fc00000000000 */
        /* <DEDUP_REMOVED lines=10> */
.L_x_2:


//--------------------- .nv.global.init           --------------------------
	.section	.nv.global.init,"aw",@progbits
.nv.global.init:
	.type		$str,@object
	.size		$str,(.L_0 - $str)
$str:
        /*0000*/ 	.byte	0x72, 0x75, 0x6e, 0x6e, 0x69, 0x6e, 0x67, 0x20, 0x6f, 0x6e, 0x20, 0x62, 0x6c, 0x6f, 0x63, 0x6b
        /*0010*/ 	.byte	0x49, 0x64, 0x78, 0x3d, 0x28, 0x25, 0x64, 0x2c, 0x25, 0x64, 0x2c, 0x25, 0x64, 0x29, 0x2c, 0x20
        /*0020*/ 	.byte	0x61, 0x20, 0x6c, 0x6f, 0x63, 0x3d, 0x25, 0x70, 0x2c, 0x20, 0x62, 0x20, 0x6c, 0x6f, 0x63, 0x3d
        /*0030*/ 	.byte	0x25, 0x70, 0x2c, 0x20, 0x63, 0x20, 0x6c, 0x6f, 0x63, 0x3d, 0x25, 0x70, 0x0a, 0x00
.L_0:


//--------------------- .nv.shared.reserved.0     --------------------------
	.section	.nv.shared.reserved.0,"aw",@nobits
	.weak		__nv_reservedSMEM_offset_0_alias
	.size		__nv_reservedSMEM_offset_0_alias, 0, 64
	.other		__nv_reservedSMEM_offset_0_alias,@"STO_CUDA_RESERVED_SHARED STV_DEFAULT"
__nv_reservedSMEM_offset_0_alias:
	.zero		0
	.zero		64


//--------------------- .nv.constant0._Z3addPiS_S_ --------------------------
	.section	.nv.constant0._Z3addPiS_S_,"a",@progbits
	.sectionflags	@""
	.align	4
.nv.constant0._Z3addPiS_S_:
	.zero		920


//--------------------- SYMBOLS --------------------------

	.type		.nv.reservedSmem.offset0,@object
	.size		.nv.reservedSmem.offset0,0x4
	.type		vprintf,@function
